//
// Generated by NVIDIA NVVM Compiler
//
// Compiler Build ID: CL-36424714
// Cuda compilation tools, release 13.0, V13.0.88
// Based on NVVM 20.0.0
//

.version 9.0
.target sm_100
.address_size 64

	// .globl	_Z11addParallelPiS_S_

.visible .entry _Z11addParallelPiS_S_(
	.param .u64 .ptr .align 1 _Z11addParallelPiS_S__param_0,
	.param .u64 .ptr .align 1 _Z11addParallelPiS_S__param_1,
	.param .u64 .ptr .align 1 _Z11addParallelPiS_S__param_2
)
{
	.reg .pred 	%p<2>;
	.reg .b32 	%r<8>;
	.reg .b64 	%rd<11>;

	ld.param.u64 	%rd1, [_Z11addParallelPiS_S__param_0];
	ld.param.u64 	%rd2, [_Z11addParallelPiS_S__param_1];
	ld.param.u64 	%rd3, [_Z11addParallelPiS_S__param_2];
	mov.u32 	%r2, %ctaid.x;
	mov.u32 	%r3, %ntid.x;
	mov.u32 	%r4, %tid.x;
	mad.lo.s32 	%r1, %r2, %r3, %r4;
	setp.gt.s32 	%p1, %r1, 63;
	@%p1 bra 	$L__BB0_2;
	cvta.to.global.u64 	%rd4, %rd1;
	cvta.to.global.u64 	%rd5, %rd2;
	cvta.to.global.u64 	%rd6, %rd3;
	mul.wide.s32 	%rd7, %r1, 4;
	add.s64 	%rd8, %rd4, %rd7;
	ld.global.u32 	%r5, [%rd8];
	add.s64 	%rd9, %rd5, %rd7;
	ld.global.u32 	%r6, [%rd9];
	add.s32 	%r7, %r6, %r5;
	add.s64 	%rd10, %rd6, %rd7;
	st.global.u32 	[%rd10], %r7;
$L__BB0_2:
	ret;

}


// ===== COMPILED SASS (sm_100) =====

	.target	sm_100

	.elftype	@"ET_EXEC"


//--------------------- .note.nv.tkinfo           --------------------------
	.section	.note.nv.tkinfo,"",@"SHT_NOTE"
	.sectionflags	@"SHF_NOTE_NV_TKINFO"
	.tkinfo
        /*0018*/ 	.word	0x00000002
        /*0030*/ 	.string	""
        /*0030*/ 	.string	"ptxas"
        /*0030*/ 	.string	"Cuda compilation tools, release 13.0, V13.0.88"
        /*0030*/ 	.string	"Build cuda_13.0.r13.0/compiler.36424714_0"
        /*0030*/ 	.string	"-arch sm_100 -m 64 "



//--------------------- .note.nv.cuinfo           --------------------------
	.section	.note.nv.cuinfo,"",@"SHT_NOTE"
	.sectionflags	@"SHF_NOTE_NV_CUINFO"
        /*0018*/ 	.short	0x0002
        /*001a*/ 	.short	0x0064
        /*001c*/ 	.short	0x0082
	.zero		2


//--------------------- .nv.info                  --------------------------
	.section	.nv.info,"",@"SHT_CUDA_INFO"
	.align	4


	//----- nvinfo : EIATTR_REGCOUNT
	.align		4
        /*0000*/ 	.byte	0x04, 0x2f
        /*0002*/ 	.short	(.L_1 - .L_0)
	.align		4
.L_0:
        /*0004*/ 	.word	index@(_Z11addParallelPiS_S_)
        /*0008*/ 	.word	0x0000000c


	//----- nvinfo : EIATTR_FRAME_SIZE
	.align		4
.L_1:
        /*000c*/ 	.byte	0x04, 0x11
        /*000e*/ 	.short	(.L_3 - .L_2)
	.align		4
.L_2:
        /*0010*/ 	.word	index@(_Z11addParallelPiS_S_)
        /*0014*/ 	.word	0x00000000


	//----- nvinfo : EIATTR_MIN_STACK_SIZE
	.align		4
.L_3:
        /*0018*/ 	.byte	0x04, 0x12
        /*001a*/ 	.short	(.L_5 - .L_4)
	.align		4
.L_4:
        /*001c*/ 	.word	index@(_Z11addParallelPiS_S_)
        /*0020*/ 	.word	0x00000000
.L_5:


//--------------------- .nv.compat                --------------------------
	.section	.nv.compat,"",@"SHT_CUDA_COMPAT_INFO"
	.align	4
        /*0000*/ 	.byte	0x02, 0x09, 0x00, 0x00, 0x02, 0x02, 0x01, 0x00, 0x02, 0x05, 0x05, 0x00, 0x03, 0x07, 0x01, 0x01
        /*0010*/ 	.byte	0x02, 0x03, 0x00, 0x00, 0x02, 0x06, 0x01, 0x00, 0x04, 0x0b, 0x08, 0x00, 0x09, 0x00, 0x00, 0x00
        /*0020*/ 	.byte	0x00, 0x00, 0x00, 0x00


//--------------------- .nv.info._Z11addParallelPiS_S_ --------------------------
	.section	.nv.info._Z11addParallelPiS_S_,"",@"SHT_CUDA_INFO"
	.sectionflags	@""
	.align	4


	//----- nvinfo : EIATTR_CUDA_API_VERSION
	.align		4
        /*0000*/ 	.byte	0x04, 0x37
        /*0002*/ 	.short	(.L_7 - .L_6)
.L_6:
        /*0004*/ 	.word	0x00000082


	//----- nvinfo : EIATTR_KPARAM_INFO
	.align		4
.L_7:
        /*0008*/ 	.byte	0x04, 0x17
        /*000a*/ 	.short	(.L_9 - .L_8)
.L_8:
        /*000c*/ 	.word	0x00000000
        /*0010*/ 	.short	0x0002
        /*0012*/ 	.short	0x0010
        /*0014*/ 	.byte	0x00, 0xf5, 0x21, 0x00


	//----- nvinfo : EIATTR_KPARAM_INFO
	.align		4
.L_9:
        /*0018*/ 	.byte	0x04, 0x17
        /*001a*/ 	.short	(.L_11 - .L_10)
.L_10:
        /*001c*/ 	.word	0x00000000
        /*0020*/ 	.short	0x0001
        /*0022*/ 	.short	0x0008
        /*0024*/ 	.byte	0x00, 0xf5, 0x21, 0x00


	//----- nvinfo : EIATTR_KPARAM_INFO
	.align		4
.L_11:
        /*0028*/ 	.byte	0x04, 0x17
        /*002a*/ 	.short	(.L_13 - .L_12)
.L_12:
        /*002c*/ 	.word	0x00000000
        /*0030*/ 	.short	0x0000
        /*0032*/ 	.short	0x0000
        /*0034*/ 	.byte	0x00, 0xf5, 0x21, 0x00


	//----- nvinfo : EIATTR_SPARSE_MMA_MASK
	.align		4
.L_13:
        /*0038*/ 	.byte	0x03, 0x50
        /*003a*/ 	.short	0x0000


	//----- nvinfo : EIATTR_MAXREG_COUNT
	.align		4
        /*003c*/ 	.byte	0x03, 0x1b
        /*003e*/ 	.short	0x00ff


	//----- nvinfo : EIATTR_MERCURY_ISA_VERSION
	.align		4
        /*0040*/ 	.byte	0x03, 0x5f
        /*0042*/ 	.short	0x0101


	//----- nvinfo : EIATTR_VRC_CTA_INIT_COUNT
	.align		4
        /*0044*/ 	.byte	0x02, 0x4a
	.zero		1
	.zero		1


	//----- nvinfo : EIATTR_EXIT_INSTR_OFFSETS
	.align		4
        /*0048*/ 	.byte	0x04, 0x1c
        /*004a*/ 	.short	(.L_15 - .L_14)


	//   ....[0]....
.L_14:
        /*004c*/ 	.word	0x00000060


	//   ....[1]....
        /*0050*/ 	.word	0x00000120


	//----- nvinfo : EIATTR_CBANK_PARAM_SIZE
	.align		4
.L_15:
        /*0054*/ 	.byte	0x03, 0x19
        /*0056*/ 	.short	0x0018


	//----- nvinfo : EIATTR_PARAM_CBANK
	.align		4
        /*0058*/ 	.byte	0x04, 0x0a
        /*005a*/ 	.short	(.L_17 - .L_16)
	.align		4
.L_16:
        /*005c*/ 	.word	index@(.nv.constant0._Z11addParallelPiS_S_)
        /*0060*/ 	.short	0x0380
        /*0062*/ 	.short	0x0018


	//----- nvinfo : EIATTR_SW_WAR
	.align		4
.L_17:
        /*0064*/ 	.byte	0x04, 0x36
        /*0066*/ 	.short	(.L_19 - .L_18)
.L_18:
        /*0068*/ 	.word	0x00000008
.L_19:


//--------------------- .nv.callgraph             --------------------------
	.section	.nv.callgraph,"",@"SHT_CUDA_CALLGRAPH"
	.align	4
	.sectionentsize	8
	.align		4
        /*0000*/ 	.word	0x00000000
	.align		4
        /*0004*/ 	.word	0xffffffff
	.align		4
        /*0008*/ 	.word	0x00000000
	.align		4
        /*000c*/ 	.word	0xfffffffe
	.align		4
        /*0010*/ 	.word	0x00000000
	.align		4
        /*0014*/ 	.word	0xfffffffd
	.align		4
        /*0018*/ 	.word	0x00000000
	.align		4
        /*001c*/ 	.word	0xfffffffc


//--------------------- .text._Z11addParallelPiS_S_ --------------------------
	.section	.text._Z11addParallelPiS_S_,"ax",@progbits
	.align	128
        .global         _Z11addParallelPiS_S_
        .type           _Z11addParallelPiS_S_,@function
        .size           _Z11addParallelPiS_S_,(.L_x_1 - _Z11addParallelPiS_S_)
        .other          _Z11addParallelPiS_S_,@"STO_CUDA_ENTRY STV_DEFAULT"
_Z11addParallelPiS_S_:
.text._Z11addParallelPiS_S_:
[----:B------:R-:W-:Y:S01]  /*0000*/  LDC R1, c[0x0][0x37c] ;  /* 0x0000df00ff017b82 */ /* 0x000fe20000000800 */
[----:B------:R-:W0:Y:S07]  /*0010*/  S2R R0, SR_TID.X ;  /* 0x0000000000007919 */ /* 0x000e2e0000002100 */
[----:B------:R-:W0:Y:S08]  /*0020*/  S2UR UR4, SR_CTAID.X ;  /* 0x00000000000479c3 */ /* 0x000e300000002500 */
[----:B------:R-:W0:Y:S02]  /*0030*/  LDC R9, c[0x0][0x360] ;  /* 0x0000d800ff097b82 */ /* 0x000e240000000800 */
[----:B0-----:R-:W-:-:S05]  /*0040*/  IMAD R9, R9, UR4, R0 ;  /* 0x0000000409097c24 */ /* 0x001fca000f8e0200 */
[----:B------:R-:W-:-:S13]  /*0050*/  ISETP.GT.AND P0, PT, R9, 0x3f, PT ;  /* 0x0000003f0900780c */ /* 0x000fda0003f04270 */
[----:B------:R-:W-:Y:S05]  /*0060*/  @P0 EXIT ;  /* 0x000000000000094d */ /* 0x000fea0003800000 */
[----:B------:R-:W0:Y:S01]  /*0070*/  LDC.64 R2, c[0x0][0x380] ;  /* 0x0000e000ff027b82 */ /* 0x000e220000000a00 */
[----:B------:R-:W1:Y:S07]  /*0080*/  LDCU.64 UR4, c[0x0][0x358] ;  /* 0x00006b00ff0477ac */ /* 0x000e6e0008000a00 */
[----:B------:R-:W2:Y:S08]  /*0090*/  LDC.64 R4, c[0x0][0x388] ;  /* 0x0000e200ff047b82 */ /* 0x000eb00000000a00 */
[----:B------:R-:W3:Y:S01]  /*00a0*/  LDC.64 R6, c[0x0][0x390] ;  /* 0x0000e400ff067b82 */ /* 0x000ee20000000a00 */
[----:B0-----:R-:W-:-:S06]  /*00b0*/  IMAD.WIDE R2, R9, 0x4, R2 ;  /* 0x0000000409027825 */ /* 0x001fcc00078e0202 */
[----:B-1----:R-:W4:Y:S01]  /*00c0*/  LDG.E R2, desc[UR4][R2.64] ;  /* 0x0000000402027981 */ /* 0x002f22000c1e1900 */
[----:B--2---:R-:W-:-:S06]  /*00d0*/  IMAD.WIDE R4, R9, 0x4, R4 ;  /* 0x0000000409047825 */ /* 0x004fcc00078e0204 */
[----:B------:R-:W4:Y:S01]  /*00e0*/  LDG.E R5, desc[UR4][R4.64] ;  /* 0x0000000404057981 */ /* 0x000f22000c1e1900 */
[----:B---3--:R-:W-:Y:S01]  /*00f0*/  IMAD.WIDE R6, R9, 0x4, R6 ;  /* 0x0000000409067825 */ /* 0x008fe200078e0206 */
[----:B----4-:R-:W-:-:S05]  /*0100*/  IADD3 R9, PT, PT, R2, R5, RZ ;  /* 0x0000000502097210 */ /* 0x010fca0007ffe0ff */
[----:B------:R-:W-:Y:S01]  /*0110*/  STG.E desc[UR4][R6.64], R9 ;  /* 0x0000000906007986 */ /* 0x000fe2000c101904 */
[----:B------:R-:W-:Y:S05]  /*0120*/  EXIT ;  /* 0x000000000000794d */ /* 0x000fea0003800000 */
.L_x_0:
[----:B------:R-:W-:-:S00]  /*0130*/  BRA `(.L_x_0) ;  /* 0xfffffffc00fc7947 */ /* 0x000fc0000383ffff */
[----:B------:R-:W-:-:S00]  /*0140*/  NOP ;  /* 0x0000000000007918 */ /* 0x000fc00000000000 */
        /* <DEDUP_REMOVED lines=11> */
.L_x_1:


//--------------------- .nv.shared.reserved.0     --------------------------
	.section	.nv.shared.reserved.0,"aw",@nobits
	.weak		__nv_reservedSMEM_offset_0_alias
	.size		__nv_reservedSMEM_offset_0_alias, 0, 64
	.other		__nv_reservedSMEM_offset_0_alias,@"STO_CUDA_RESERVED_SHARED STV_DEFAULT"
__nv_reservedSMEM_offset_0_alias:
	.zero		0
	.zero		64


//--------------------- .nv.constant0._Z11addParallelPiS_S_ --------------------------
	.section	.nv.constant0._Z11addParallelPiS_S_,"a",@progbits
	.sectionflags	@""
	.align	4
.nv.constant0._Z11addParallelPiS_S_:
	.zero		920


//--------------------- SYMBOLS --------------------------

	.type		.nv.reservedSmem.offset0,@object
	.size		.nv.reservedSmem.offset0,0x4
